	.headerflags	@"EF_CUDA_TEXMODE_UNIFIED EF_CUDA_64BIT_ADDRESS EF_CUDA_ACCELERATORS EF_CUDA_SM90 EF_CUDA_VIRTUAL_SM(EF_CUDA_SM90)"
	.elftype	@"ET_EXEC"


//--------------------- .nv.info                  --------------------------
	.section	.nv.info,"",@"SHT_CUDA_INFO"
	.align	4


	//----- nvinfo : EIATTR_REGCOUNT
	.align		4
        /*0000*/ 	.byte	0x04, 0x2f
        /*0002*/ 	.short	(.L_1 - .L_0)
	.align		4
.L_0:
        /*0004*/ 	.word	index@(triton_poi_fused_mul_sub_0)
        /*0008*/ 	.word	0x00000008


	//----- nvinfo : EIATTR_MIN_STACK_SIZE
	.align		4
.L_1:
        /*000c*/ 	.byte	0x04, 0x12
        /*000e*/ 	.short	(.L_3 - .L_2)
	.align		4
.L_2:
        /*0010*/ 	.word	index@(triton_poi_fused_mul_sub_0)
        /*0014*/ 	.word	0x00000000


	//----- nvinfo : EIATTR_FRAME_SIZE
	.align		4
.L_3:
        /*0018*/ 	.byte	0x04, 0x11
        /*001a*/ 	.short	(.L_5 - .L_4)
	.align		4
.L_4:
        /*001c*/ 	.word	index@(triton_poi_fused_mul_sub_0)
        /*0020*/ 	.word	0x00000000


	//----- nvinfo : EIATTR_MIN_STACK_SIZE
	.align		4
.L_5:
        /*0024*/ 	.byte	0x04, 0x12
        /*0026*/ 	.short	(.L_7 - .L_6)
	.align		4
.L_6:
        /*0028*/ 	.word	index@(triton_poi_fused_mul_sub_0)
        /*002c*/ 	.word	0x00000000
.L_7:


//--------------------- .nv.info.triton_poi_fused_mul_sub_0 --------------------------
	.section	.nv.info.triton_poi_fused_mul_sub_0,"",@"SHT_CUDA_INFO"
	.sectionflags	@""
	.align	4


	//----- nvinfo : EIATTR_CUDA_API_VERSION
	.align		4
        /*0000*/ 	.byte	0x04, 0x37
        /*0002*/ 	.short	(.L_9 - .L_8)
.L_8:
        /*0004*/ 	.word	0x0000007c


	//----- nvinfo : EIATTR_KPARAM_INFO
	.align		4
.L_9:
        /*0008*/ 	.byte	0x04, 0x17
        /*000a*/ 	.short	(.L_11 - .L_10)
.L_10:
        /*000c*/ 	.word	0x00000000
        /*0010*/ 	.short	0x0001
        /*0012*/ 	.short	0x0008
        /*0014*/ 	.byte	0x00, 0xf0, 0x11, 0x00


	//----- nvinfo : EIATTR_KPARAM_INFO
	.align		4
.L_11:
        /*0018*/ 	.byte	0x04, 0x17
        /*001a*/ 	.short	(.L_13 - .L_12)
.L_12:
        /*001c*/ 	.word	0x00000000
        /*0020*/ 	.short	0x0000
        /*0022*/ 	.short	0x0000
        /*0024*/ 	.byte	0x00, 0xf4, 0x21, 0x00


	//----- nvinfo : EIATTR_SPARSE_MMA_MASK
	.align		4
.L_13:
        /*0028*/ 	.byte	0x03, 0x50
        /*002a*/ 	.short	0x0000


	//----- nvinfo : EIATTR_MAXREG_COUNT
	.align		4
        /*002c*/ 	.byte	0x03, 0x1b
        /*002e*/ 	.short	0x00ff


	//----- nvinfo : EIATTR_EXIT_INSTR_OFFSETS
	.align		4
        /*0030*/ 	.byte	0x04, 0x1c
        /*0032*/ 	.short	(.L_15 - .L_14)


	//   ....[0]....
.L_14:
        /*0034*/ 	.word	0x00000120


	//   ....[1]....
        /*0038*/ 	.word	0x00000140


	//----- nvinfo : EIATTR_REQNTID
	.align		4
.L_15:
        /*003c*/ 	.byte	0x04, 0x10
        /*003e*/ 	.short	(.L_17 - .L_16)
.L_16:
        /*0040*/ 	.word	0x00000080
        /*0044*/ 	.word	0x00000001
        /*0048*/ 	.word	0x00000001


	//----- nvinfo : EIATTR_CRS_STACK_SIZE
	.align		4
.L_17:
        /*004c*/ 	.byte	0x04, 0x1e
        /*004e*/ 	.short	(.L_19 - .L_18)
.L_18:
        /*0050*/ 	.word	0x00000000


	//----- nvinfo : EIATTR_CBANK_PARAM_SIZE
	.align		4
.L_19:
        /*0054*/ 	.byte	0x03, 0x19
        /*0056*/ 	.short	0x000c


	//----- nvinfo : EIATTR_PARAM_CBANK
	.align		4
        /*0058*/ 	.byte	0x04, 0x0a
        /*005a*/ 	.short	(.L_21 - .L_20)
	.align		4
.L_20:
        /*005c*/ 	.word	index@(.nv.constant0.triton_poi_fused_mul_sub_0)
        /*0060*/ 	.short	0x0210
        /*0062*/ 	.short	0x000c


	//----- nvinfo : EIATTR_SW_WAR
	.align		4
.L_21:
        /*0064*/ 	.byte	0x04, 0x36
        /*0066*/ 	.short	(.L_23 - .L_22)
.L_22:
        /*0068*/ 	.word	0x00000008
.L_23:


//--------------------- .nv.callgraph             --------------------------
	.section	.nv.callgraph,"",@"SHT_CUDA_CALLGRAPH"
	.align	4
	.sectionentsize	8
	.align		4
        /*0000*/ 	.word	0x00000000
	.align		4
        /*0004*/ 	.word	0xffffffff
	.align		4
        /*0008*/ 	.word	0x00000000
	.align		4
        /*000c*/ 	.word	0xfffffffe
	.align		4
        /*0010*/ 	.word	0x00000000
	.align		4
        /*0014*/ 	.word	0xfffffffd
	.align		4
        /*0018*/ 	.word	0x00000000
	.align		4
        /*001c*/ 	.word	0xfffffffc


//--------------------- .text.triton_poi_fused_mul_sub_0 --------------------------
	.section	.text.triton_poi_fused_mul_sub_0,"ax",@progbits
	.align	128
        .global         triton_poi_fused_mul_sub_0
        .type           triton_poi_fused_mul_sub_0,@function
        .size           triton_poi_fused_mul_sub_0,(.L_x_3 - triton_poi_fused_mul_sub_0)
        .other          triton_poi_fused_mul_sub_0,@"STO_CUDA_ENTRY STV_DEFAULT"
triton_poi_fused_mul_sub_0:
.text.triton_poi_fused_mul_sub_0:
[----:B------:R-:W0:Y:S02]  /*0000*/  LDC R1, c[0x0][0x28] ;  /* 0x00000a00ff017b82 */ /* 0x000e240000000800 */
[----:B------:R-:W1:Y:S01]  /*0010*/  S2R R0, SR_TID.X ;  /* 0x0000000000007919 */ /* 0x000e620000002100 */
[----:B------:R-:W2:Y:S01]  /*0020*/  LDC.64 R2, c[0x0][0x210] ;  /* 0x00008400ff027b82 */ /* 0x000ea20000000a00 */
[----:B------:R-:W-:Y:S01]  /*0030*/  ULDC.64 UR4, c[0x0][0x208] ;  /* 0x0000820000047ab9 */ /* 0x000fe20000000a00 */
[----:B------:R-:W-:Y:S01]  /*0040*/  BSSY B0, `(.L_x_0) ;  /* 0x000000b000007945 */ /* 0x000fe20003800000 */
[----:B------:R-:W3:Y:S01]  /*0050*/  S2R R5, SR_CTAID.X ;  /* 0x0000000000057919 */ /* 0x000ee20000002500 */
[----:B-1----:R-:W-:-:S04]  /*0060*/  SHF.L.U32 R0, R0, 0x1, RZ ;  /* 0x0000000100007819 */ /* 0x002fc800000006ff */
[----:B------:R-:W-:-:S04]  /*0070*/  LOP3.LUT R0, R0, 0xfe, RZ, 0xc0, !PT ;  /* 0x000000fe00007812 */ /* 0x000fc800078ec0ff */
[----:B---3--:R-:W-:Y:S01]  /*0080*/  LEA R5, R5, R0, 0x8 ;  /* 0x0000000005057211 */ /* 0x008fe200078e40ff */
[----:B------:R-:W-:-:S03]  /*0090*/  HFMA2.MMA R0, -RZ, RZ, 2, 0 ;  /* 0x40000000ff007435 */ /* 0x000fc600000001ff */
[C---:B------:R-:W-:Y:S01]  /*00a0*/  ISETP.GE.AND P0, PT, R5.reuse, 0x100, PT ;  /* 0x000001000500780c */ /* 0x040fe20003f06270 */
[----:B--2---:R-:W-:Y:S01]  /*00b0*/  IMAD.WIDE R2, R5, 0x4, R2 ;  /* 0x0000000405027825 */ /* 0x004fe200078e0202 */
[----:B------:R-:W-:-:S11]  /*00c0*/  CS2R R4, SRZ ;  /* 0x0000000000047805 */ /* 0x000fd6000001ff00 */
[----:B------:R-:W-:Y:S05]  /*00d0*/  @P0 BRA `(.L_x_1) ;  /* 0x0000000000040947 */ /* 0x000fea0003800000 */
[----:B------:R1:W5:Y:S02]  /*00e0*/  LDG.E.64 R4, desc[UR4][R2.64] ;  /* 0x0000000402047981 */ /* 0x000364000c1e1b00 */
.L_x_1:
[----:B------:R-:W-:Y:S05]  /*00f0*/  BSYNC B0 ;  /* 0x0000000000007941 */ /* 0x000fea0003800000 */
.L_x_0:
[-C--:B-----5:R-:W-:Y:S01]  /*0100*/  FFMA R4, R4, R0.reuse, -1 ;  /* 0xbf80000004047423 */ /* 0x0a0fe20000000000 */
[----:B------:R-:W-:Y:S01]  /*0110*/  FFMA R5, R5, R0, -1 ;  /* 0xbf80000005057423 */ /* 0x000fe20000000000 */
[----:B------:R-:W-:Y:S06]  /*0120*/  @P0 EXIT ;  /* 0x000000000000094d */ /* 0x000fec0003800000 */
[----:B------:R-:W-:Y:S01]  /*0130*/  STG.E.64 desc[UR4][R2.64], R4 ;  /* 0x0000000402007986 */ /* 0x000fe2000c101b04 */
[----:B------:R-:W-:Y:S05]  /*0140*/  EXIT ;  /* 0x000000000000794d */ /* 0x000fea0003800000 */
.L_x_2:
[----:B------:R-:W-:-:S00]  /*0150*/  BRA `(.L_x_2) ;  /* 0xfffffffc00fc7947 */ /* 0x000fc0000383ffff */
[----:B------:R-:W-:-:S00]  /*0160*/  NOP ;  /* 0x0000000000007918 */ /* 0x000fc00000000000 */
        /* <DEDUP_REMOVED lines=9> */
.L_x_3:


//--------------------- .nv.constant0.triton_poi_fused_mul_sub_0 --------------------------
	.section	.nv.constant0.triton_poi_fused_mul_sub_0,"a",@progbits
	.sectionflags	@""
	.align	4
.nv.constant0.triton_poi_fused_mul_sub_0:
	.zero		540
